//
// Generated by NVIDIA NVVM Compiler
//
// Compiler Build ID: CL-36424714
// Cuda compilation tools, release 13.0, V13.0.88
// Based on NVVM 20.0.0
//

.version 9.0
.target sm_100
.address_size 64

	// .globl	_Z15NormalizeKernelPffi

.visible .entry _Z15NormalizeKernelPffi(
	.param .u64 .ptr .align 1 _Z15NormalizeKernelPffi_param_0,
	.param .f32 _Z15NormalizeKernelPffi_param_1,
	.param .u32 _Z15NormalizeKernelPffi_param_2
)
{
	.reg .pred 	%p<2>;
	.reg .b32 	%r<6>;
	.reg .b32 	%f<4>;
	.reg .b64 	%rd<5>;

	ld.param.u64 	%rd1, [_Z15NormalizeKernelPffi_param_0];
	ld.param.f32 	%f1, [_Z15NormalizeKernelPffi_param_1];
	ld.param.u32 	%r2, [_Z15NormalizeKernelPffi_param_2];
	mov.u32 	%r3, %ctaid.x;
	mov.u32 	%r4, %ntid.x;
	mov.u32 	%r5, %tid.x;
	mad.lo.s32 	%r1, %r3, %r4, %r5;
	setp.ge.s32 	%p1, %r1, %r2;
	@%p1 bra 	$L__BB0_2;
	cvta.to.global.u64 	%rd2, %rd1;
	mul.wide.s32 	%rd3, %r1, 4;
	add.s64 	%rd4, %rd2, %rd3;
	ld.global.f32 	%f2, [%rd4];
	div.rn.f32 	%f3, %f2, %f1;
	st.global.f32 	[%rd4], %f3;
$L__BB0_2:
	ret;

}


// ===== COMPILED SASS (sm_100) =====

	.target	sm_100

	.elftype	@"ET_EXEC"


//--------------------- .note.nv.tkinfo           --------------------------
	.section	.note.nv.tkinfo,"",@"SHT_NOTE"
	.sectionflags	@"SHF_NOTE_NV_TKINFO"
	.tkinfo
        /*0018*/ 	.word	0x00000002
        /*0030*/ 	.string	""
        /*0030*/ 	.string	"ptxas"
        /*0030*/ 	.string	"Cuda compilation tools, release 13.0, V13.0.88"
        /*0030*/ 	.string	"Build cuda_13.0.r13.0/compiler.36424714_0"
        /*0030*/ 	.string	"-arch sm_100 -m 64 "



//--------------------- .note.nv.cuinfo           --------------------------
	.section	.note.nv.cuinfo,"",@"SHT_NOTE"
	.sectionflags	@"SHF_NOTE_NV_CUINFO"
        /*0018*/ 	.short	0x0002
        /*001a*/ 	.short	0x0064
        /*001c*/ 	.short	0x0082
	.zero		2


//--------------------- .nv.info                  --------------------------
	.section	.nv.info,"",@"SHT_CUDA_INFO"
	.align	4


	//----- nvinfo : EIATTR_REGCOUNT
	.align		4
        /*0000*/ 	.byte	0x04, 0x2f
        /*0002*/ 	.short	(.L_1 - .L_0)
	.align		4
.L_0:
        /*0004*/ 	.word	index@(_Z15NormalizeKernelPffi)
        /*0008*/ 	.word	0x00000010


	//----- nvinfo : EIATTR_FRAME_SIZE
	.align		4
.L_1:
        /*000c*/ 	.byte	0x04, 0x11
        /*000e*/ 	.short	(.L_3 - .L_2)
	.align		4
.L_2:
        /*0010*/ 	.word	index@($__internal_0_$__cuda_sm3x_div_rn_noftz_f32_slowpath)
        /*0014*/ 	.word	0x00000000


	//----- nvinfo : EIATTR_FRAME_SIZE
	.align		4
.L_3:
        /*0018*/ 	.byte	0x04, 0x11
        /*001a*/ 	.short	(.L_5 - .L_4)
	.align		4
.L_4:
        /*001c*/ 	.word	index@(_Z15NormalizeKernelPffi)
        /*0020*/ 	.word	0x00000000


	//----- nvinfo : EIATTR_MIN_STACK_SIZE
	.align		4
.L_5:
        /*0024*/ 	.byte	0x04, 0x12
        /*0026*/ 	.short	(.L_7 - .L_6)
	.align		4
.L_6:
        /*0028*/ 	.word	index@(_Z15NormalizeKernelPffi)
        /*002c*/ 	.word	0x00000000
.L_7:


//--------------------- .nv.compat                --------------------------
	.section	.nv.compat,"",@"SHT_CUDA_COMPAT_INFO"
	.align	4
        /*0000*/ 	.byte	0x02, 0x09, 0x00, 0x00, 0x02, 0x02, 0x01, 0x00, 0x02, 0x05, 0x05, 0x00, 0x03, 0x07, 0x01, 0x01
        /*0010*/ 	.byte	0x02, 0x03, 0x00, 0x00, 0x02, 0x06, 0x01, 0x00, 0x04, 0x0b, 0x08, 0x00, 0x01, 0x00, 0x00, 0x00
        /*0020*/ 	.byte	0x00, 0x00, 0x00, 0x00


//--------------------- .nv.info._Z15NormalizeKernelPffi --------------------------
	.section	.nv.info._Z15NormalizeKernelPffi,"",@"SHT_CUDA_INFO"
	.sectionflags	@""
	.align	4


	//----- nvinfo : EIATTR_CUDA_API_VERSION
	.align		4
        /*0000*/ 	.byte	0x04, 0x37
        /*0002*/ 	.short	(.L_9 - .L_8)
.L_8:
        /*0004*/ 	.word	0x00000082


	//----- nvinfo : EIATTR_KPARAM_INFO
	.align		4
.L_9:
        /*0008*/ 	.byte	0x04, 0x17
        /*000a*/ 	.short	(.L_11 - .L_10)
.L_10:
        /*000c*/ 	.word	0x00000000
        /*0010*/ 	.short	0x0002
        /*0012*/ 	.short	0x000c
        /*0014*/ 	.byte	0x00, 0xf0, 0x11, 0x00


	//----- nvinfo : EIATTR_KPARAM_INFO
	.align		4
.L_11:
        /*0018*/ 	.byte	0x04, 0x17
        /*001a*/ 	.short	(.L_13 - .L_12)
.L_12:
        /*001c*/ 	.word	0x00000000
        /*0020*/ 	.short	0x0001
        /*0022*/ 	.short	0x0008
        /*0024*/ 	.byte	0x00, 0xf0, 0x11, 0x00


	//----- nvinfo : EIATTR_KPARAM_INFO
	.align		4
.L_13:
        /*0028*/ 	.byte	0x04, 0x17
        /*002a*/ 	.short	(.L_15 - .L_14)
.L_14:
        /*002c*/ 	.word	0x00000000
        /*0030*/ 	.short	0x0000
        /*0032*/ 	.short	0x0000
        /*0034*/ 	.byte	0x00, 0xf5, 0x21, 0x00


	//----- nvinfo : EIATTR_SPARSE_MMA_MASK
	.align		4
.L_15:
        /*0038*/ 	.byte	0x03, 0x50
        /*003a*/ 	.short	0x0000


	//----- nvinfo : EIATTR_MAXREG_COUNT
	.align		4
        /*003c*/ 	.byte	0x03, 0x1b
        /*003e*/ 	.short	0x00ff


	//----- nvinfo : EIATTR_MERCURY_ISA_VERSION
	.align		4
        /*0040*/ 	.byte	0x03, 0x5f
        /*0042*/ 	.short	0x0101


	//----- nvinfo : EIATTR_VRC_CTA_INIT_COUNT
	.align		4
        /*0044*/ 	.byte	0x02, 0x4a
	.zero		1
	.zero		1


	//----- nvinfo : EIATTR_EXIT_INSTR_OFFSETS
	.align		4
        /*0048*/ 	.byte	0x04, 0x1c
        /*004a*/ 	.short	(.L_17 - .L_16)


	//   ....[0]....
.L_16:
        /*004c*/ 	.word	0x00000070


	//   ....[1]....
        /*0050*/ 	.word	0x000001b0


	//----- nvinfo : EIATTR_CRS_STACK_SIZE
	.align		4
.L_17:
        /*0054*/ 	.byte	0x04, 0x1e
        /*0056*/ 	.short	(.L_19 - .L_18)
.L_18:
        /*0058*/ 	.word	0x00000000


	//----- nvinfo : EIATTR_CBANK_PARAM_SIZE
	.align		4
.L_19:
        /*005c*/ 	.byte	0x03, 0x19
        /*005e*/ 	.short	0x0010


	//----- nvinfo : EIATTR_PARAM_CBANK
	.align		4
        /*0060*/ 	.byte	0x04, 0x0a
        /*0062*/ 	.short	(.L_21 - .L_20)
	.align		4
.L_20:
        /*0064*/ 	.word	index@(.nv.constant0._Z15NormalizeKernelPffi)
        /*0068*/ 	.short	0x0380
        /*006a*/ 	.short	0x0010


	//----- nvinfo : EIATTR_SW_WAR
	.align		4
.L_21:
        /*006c*/ 	.byte	0x04, 0x36
        /*006e*/ 	.short	(.L_23 - .L_22)
.L_22:
        /*0070*/ 	.word	0x00000008
.L_23:


//--------------------- .nv.callgraph             --------------------------
	.section	.nv.callgraph,"",@"SHT_CUDA_CALLGRAPH"
	.align	4
	.sectionentsize	8
	.align		4
        /*0000*/ 	.word	0x00000000
	.align		4
        /*0004*/ 	.word	0xffffffff
	.align		4
        /*0008*/ 	.word	0x00000000
	.align		4
        /*000c*/ 	.word	0xfffffffe
	.align		4
        /*0010*/ 	.word	0x00000000
	.align		4
        /*0014*/ 	.word	0xfffffffd
	.align		4
        /*0018*/ 	.word	0x00000000
	.align		4
        /*001c*/ 	.word	0xfffffffc


//--------------------- .text._Z15NormalizeKernelPffi --------------------------
	.section	.text._Z15NormalizeKernelPffi,"ax",@progbits
	.align	128
        .global         _Z15NormalizeKernelPffi
        .type           _Z15NormalizeKernelPffi,@function
        .size           _Z15NormalizeKernelPffi,(.L_x_14 - _Z15NormalizeKernelPffi)
        .other          _Z15NormalizeKernelPffi,@"STO_CUDA_ENTRY STV_DEFAULT"
_Z15NormalizeKernelPffi:
.text._Z15NormalizeKernelPffi:
[----:B------:R-:W-:Y:S01]  /*0000*/  LDC R1, c[0x0][0x37c] ;  /* 0x0000df00ff017b82 */ /* 0x000fe20000000800 */
[----:B------:R-:W0:Y:S07]  /*0010*/  S2R R0, SR_TID.X ;  /* 0x0000000000007919 */ /* 0x000e2e0000002100 */
[----:B------:R-:W0:Y:S01]  /*0020*/  S2UR UR4, SR_CTAID.X ;  /* 0x00000000000479c3 */ /* 0x000e220000002500 */
[----:B------:R-:W1:Y:S07]  /*0030*/  LDCU UR5, c[0x0][0x38c] ;  /* 0x00007180ff0577ac */ /* 0x000e6e0008000800 */
[----:B------:R-:W0:Y:S02]  /*0040*/  LDC R3, c[0x0][0x360] ;  /* 0x0000d800ff037b82 */ /* 0x000e240000000800 */
[----:B0-----:R-:W-:-:S05]  /*0050*/  IMAD R3, R3, UR4, R0 ;  /* 0x0000000403037c24 */ /* 0x001fca000f8e0200 */
[----:B-1----:R-:W-:-:S13]  /*0060*/  ISETP.GE.AND P0, PT, R3, UR5, PT ;  /* 0x0000000503007c0c */ /* 0x002fda000bf06270 */
[----:B------:R-:W-:Y:S05]  /*0070*/  @P0 EXIT ;  /* 0x000000000000094d */ /* 0x000fea0003800000 */
[----:B------:R-:W0:Y:S01]  /*0080*/  LDC.64 R4, c[0x0][0x380] ;  /* 0x0000e000ff047b82 */ /* 0x000e220000000a00 */
[----:B------:R-:W1:Y:S07]  /*0090*/  LDCU.64 UR4, c[0x0][0x358] ;  /* 0x00006b00ff0477ac */ /* 0x000e6e0008000a00 */
[----:B------:R-:W2:Y:S01]  /*00a0*/  LDC R7, c[0x0][0x388] ;  /* 0x0000e200ff077b82 */ /* 0x000ea20000000800 */
[----:B0-----:R-:W-:-:S05]  /*00b0*/  IMAD.WIDE R4, R3, 0x4, R4 ;  /* 0x0000000403047825 */ /* 0x001fca00078e0204 */
[----:B-1----:R-:W3:Y:S01]  /*00c0*/  LDG.E R0, desc[UR4][R4.64] ;  /* 0x0000000404007981 */ /* 0x002ee2000c1e1900 */
[----:B------:R-:W-:Y:S01]  /*00d0*/  BSSY.RECONVERGENT B0, `(.L_x_0) ;  /* 0x000000c000007945 */ /* 0x000fe20003800200 */
[----:B--2---:R-:W0:Y:S02]  /*00e0*/  MUFU.RCP R2, R7 ;  /* 0x0000000700027308 */ /* 0x004e240000001000 */
[----:B0-----:R-:W-:-:S04]  /*00f0*/  FFMA R3, R2, -R7, 1 ;  /* 0x3f80000002037423 */ /* 0x001fc80000000807 */
[----:B------:R-:W-:Y:S02]  /*0100*/  FFMA R3, R2, R3, R2 ;  /* 0x0000000302037223 */ /* 0x000fe40000000002 */
[----:B---3--:R-:W0:Y:S02]  /*0110*/  FCHK P0, R0, R7 ;  /* 0x0000000700007302 */ /* 0x008e240000000000 */
[----:B------:R-:W-:-:S04]  /*0120*/  FFMA R2, R0, R3, RZ ;  /* 0x0000000300027223 */ /* 0x000fc800000000ff */
[----:B------:R-:W-:-:S04]  /*0130*/  FFMA R6, R2, -R7, R0 ;  /* 0x8000000702067223 */ /* 0x000fc80000000000 */
[----:B------:R-:W-:Y:S01]  /*0140*/  FFMA R3, R3, R6, R2 ;  /* 0x0000000603037223 */ /* 0x000fe20000000002 */
[----:B0-----:R-:W-:Y:S06]  /*0150*/  @!P0 BRA `(.L_x_1) ;  /* 0x00000000000c8947 */ /* 0x001fec0003800000 */
[----:B------:R-:W-:-:S07]  /*0160*/  MOV R2, 0x180 ;  /* 0x0000018000027802 */ /* 0x000fce0000000f00 */
[----:B------:R-:W-:Y:S05]  /*0170*/  CALL.REL.NOINC `($__internal_0_$__cuda_sm3x_div_rn_noftz_f32_slowpath) ;  /* 0x0000000000107944 */ /* 0x000fea0003c00000 */
[----:B------:R-:W-:-:S07]  /*0180*/  IMAD.MOV.U32 R3, RZ, RZ, R0 ;  /* 0x000000ffff037224 */ /* 0x000fce00078e0000 */
.L_x_1:
[----:B------:R-:W-:Y:S05]  /*0190*/  BSYNC.RECONVERGENT B0 ;  /* 0x0000000000007941 */ /* 0x000fea0003800200 */
.L_x_0:
[----:B------:R-:W-:Y:S01]  /*01a0*/  STG.E desc[UR4][R4.64], R3 ;  /* 0x0000000304007986 */ /* 0x000fe2000c101904 */
[----:B------:R-:W-:Y:S05]  /*01b0*/  EXIT ;  /* 0x000000000000794d */ /* 0x000fea0003800000 */
        .weak           $__internal_0_$__cuda_sm3x_div_rn_noftz_f32_slowpath
        .type           $__internal_0_$__cuda_sm3x_div_rn_noftz_f32_slowpath,@function
        .size           $__internal_0_$__cuda_sm3x_div_rn_noftz_f32_slowpath,(.L_x_14 - $__internal_0_$__cuda_sm3x_div_rn_noftz_f32_slowpath)
$__internal_0_$__cuda_sm3x_div_rn_noftz_f32_slowpath:
[----:B------:R-:W0:Y:S01]  /*01c0*/  LDC R3, c[0x0][0x388] ;  /* 0x0000e200ff037b82 */ /* 0x000e220000000800 */
[--C-:B------:R-:W-:Y:S01]  /*01d0*/  SHF.R.U32.HI R6, RZ, 0x17, R0.reuse ;  /* 0x00000017ff067819 */ /* 0x100fe20000011600 */
[----:B------:R-:W1:Y:S01]  /*01e0*/  LDCU UR6, c[0x0][0x388] ;  /* 0x00007100ff0677ac */ /* 0x000e620008000800 */
[----:B------:R-:W-:Y:S01]  /*01f0*/  BSSY.RECONVERGENT B1, `(.L_x_2) ;  /* 0x0000064000017945 */ /* 0x000fe20003800200 */
[----:B------:R-:W-:Y:S01]  /*0200*/  IMAD.MOV.U32 R8, RZ, RZ, R0 ;  /* 0x000000ffff087224 */ /* 0x000fe200078e0000 */
[----:B------:R-:W-:-:S05]  /*0210*/  LOP3.LUT R6, R6, 0xff, RZ, 0xc0, !PT ;  /* 0x000000ff06067812 */ /* 0x000fca00078ec0ff */
[----:B------:R-:W-:Y:S02]  /*0220*/  VIADD R11, R6, 0xffffffff ;  /* 0xffffffff060b7836 */ /* 0x000fe40000000000 */
[----:B-1----:R-:W-:Y:S01]  /*0230*/  IMAD.U32 R9, RZ, RZ, UR6 ;  /* 0x00000006ff097e24 */ /* 0x002fe2000f8e00ff */
[----:B0-----:R-:W-:-:S04]  /*0240*/  SHF.R.U32.HI R7, RZ, 0x17, R3 ;  /* 0x00000017ff077819 */ /* 0x001fc80000011603 */
[----:B------:R-:W-:-:S05]  /*0250*/  LOP3.LUT R7, R7, 0xff, RZ, 0xc0, !PT ;  /* 0x000000ff07077812 */ /* 0x000fca00078ec0ff */
[----:B------:R-:W-:-:S05]  /*0260*/  VIADD R12, R7, 0xffffffff ;  /* 0xffffffff070c7836 */ /* 0x000fca0000000000 */
[----:B------:R-:W-:-:S04]  /*0270*/  ISETP.GT.U32.AND P0, PT, R12, 0xfd, PT ;  /* 0x000000fd0c00780c */ /* 0x000fc80003f04070 */
[----:B------:R-:W-:-:S13]  /*0280*/  ISETP.GT.U32.OR P0, PT, R11, 0xfd, P0 ;  /* 0x000000fd0b00780c */ /* 0x000fda0000704470 */
[----:B------:R-:W-:Y:S01]  /*0290*/  @!P0 IMAD.MOV.U32 R10, RZ, RZ, RZ ;  /* 0x000000ffff0a8224 */ /* 0x000fe200078e00ff */
[----:B------:R-:W-:Y:S06]  /*02a0*/  @!P0 BRA `(.L_x_3) ;  /* 0x00000000005c8947 */ /* 0x000fec0003800000 */
[----:B------:R-:W-:Y:S02]  /*02b0*/  FSETP.GTU.FTZ.AND P1, PT, |R3|, +INF , PT ;  /* 0x7f8000000300780b */ /* 0x000fe40003f3c200 */
[----:B------:R-:W-:-:S04]  /*02c0*/  FSETP.GTU.FTZ.AND P0, PT, |R0|, +INF , PT ;  /* 0x7f8000000000780b */ /* 0x000fc80003f1c200 */
[----:B------:R-:W-:-:S13]  /*02d0*/  PLOP3.LUT P0, PT, P0, P1, PT, 0xf8, 0x8f ;  /* 0x00000000008f781c */ /* 0x000fda0000703f70 */
[----:B------:R-:W-:Y:S05]  /*02e0*/  @P0 BRA `(.L_x_4) ;  /* 0x00000004004c0947 */ /* 0x000fea0003800000 */
[----:B------:R-:W-:-:S13]  /*02f0*/  LOP3.LUT P0, RZ, R9, 0x7fffffff, R8, 0xc8, !PT ;  /* 0x7fffffff09ff7812 */ /* 0x000fda000780c808 */
[----:B------:R-:W-:Y:S05]  /*0300*/  @!P0 BRA `(.L_x_5) ;  /* 0x00000004003c8947 */ /* 0x000fea0003800000 */
[C---:B------:R-:W-:Y:S02]  /*0310*/  FSETP.NEU.FTZ.AND P2, PT, |R0|.reuse, +INF , PT ;  /* 0x7f8000000000780b */ /* 0x040fe40003f5d200 */
[----:B------:R-:W-:Y:S02]  /*0320*/  FSETP.NEU.FTZ.AND P1, PT, |R3|, +INF , PT ;  /* 0x7f8000000300780b */ /* 0x000fe40003f3d200 */
[----:B------:R-:W-:-:S11]  /*0330*/  FSETP.NEU.FTZ.AND P0, PT, |R0|, +INF , PT ;  /* 0x7f8000000000780b */ /* 0x000fd60003f1d200 */
[----:B------:R-:W-:Y:S05]  /*0340*/  @!P1 BRA !P2, `(.L_x_5) ;  /* 0x00000004002c9947 */ /* 0x000fea0005000000 */
[----:B------:R-:W-:-:S04]  /*0350*/  LOP3.LUT P2, RZ, R8, 0x7fffffff, RZ, 0xc0, !PT ;  /* 0x7fffffff08ff7812 */ /* 0x000fc8000784c0ff */
[----:B------:R-:W-:-:S13]  /*0360*/  PLOP3.LUT P1, PT, P1, P2, PT, 0x2f, 0xf2 ;  /* 0x0000000000f2781c */ /* 0x000fda0000f24577 */
[----:B------:R-:W-:Y:S05]  /*0370*/  @P1 BRA `(.L_x_6) ;  /* 0x0000000400181947 */ /* 0x000fea0003800000 */
[----:B------:R-:W-:-:S04]  /*0380*/  LOP3.LUT P1, RZ, R9, 0x7fffffff, RZ, 0xc0, !PT ;  /* 0x7fffffff09ff7812 */ /* 0x000fc8000782c0ff */
[----:B------:R-:W-:-:S13]  /*0390*/  PLOP3.LUT P0, PT, P0, P1, PT, 0x2f, 0xf2 ;  /* 0x0000000000f2781c */ /* 0x000fda0000702577 */
[----:B------:R-:W-:Y:S05]  /*03a0*/  @P0 BRA `(.L_x_7) ;  /* 0x0000000400000947 */ /* 0x000fea0003800000 */
[----:B------:R-:W-:Y:S02]  /*03b0*/  ISETP.GE.AND P0, PT, R11, RZ, PT ;  /* 0x000000ff0b00720c */ /* 0x000fe40003f06270 */
[----:B------:R-:W-:-:S11]  /*03c0*/  ISETP.GE.AND P1, PT, R12, RZ, PT ;  /* 0x000000ff0c00720c */ /* 0x000fd60003f26270 */
[----:B------:R-:W-:Y:S02]  /*03d0*/  @P0 IMAD.MOV.U32 R10, RZ, RZ, RZ ;  /* 0x000000ffff0a0224 */ /* 0x000fe400078e00ff */
[----:B------:R-:W-:Y:S01]  /*03e0*/  @!P0 FFMA R8, R0, 1.84467440737095516160e+19, RZ ;  /* 0x5f80000000088823 */ /* 0x000fe200000000ff */
[----:B------:R-:W-:Y:S02]  /*03f0*/  @!P0 IMAD.MOV.U32 R10, RZ, RZ, -0x40 ;  /* 0xffffffc0ff0a8424 */ /* 0x000fe400078e00ff */
[----:B------:R-:W-:Y:S02]  /*0400*/  @!P1 FFMA R9, R3, 1.84467440737095516160e+19, RZ ;  /* 0x5f80000003099823 */ /* 0x000fe400000000ff */
[----:B------:R-:W-:-:S07]  /*0410*/  @!P1 VIADD R10, R10, 0x40 ;  /* 0x000000400a0a9836 */ /* 0x000fce0000000000 */
.L_x_3:
[----:B------:R-:W-:Y:S01]  /*0420*/  LEA R0, R7, 0xc0800000, 0x17 ;  /* 0xc080000007007811 */ /* 0x000fe200078eb8ff */
[----:B------:R-:W-:Y:S01]  /*0430*/  VIADD R6, R6, 0xffffff81 ;  /* 0xffffff8106067836 */ /* 0x000fe20000000000 */
[----:B------:R-:W-:Y:S03]  /*0440*/  BSSY.RECONVERGENT B2, `(.L_x_8) ;  /* 0x0000035000027945 */ /* 0x000fe60003800200 */
[----:B------:R-:W-:Y:S01]  /*0450*/  IMAD.IADD R9, R9, 0x1, -R0 ;  /* 0x0000000109097824 */ /* 0x000fe200078e0a00 */
[C---:B------:R-:W-:Y:S01]  /*0460*/  IADD3 R7, PT, PT, R6.reuse, 0x7f, -R7 ;  /* 0x0000007f06077810 */ /* 0x040fe20007ffe807 */
[----:B------:R-:W-:Y:S02]  /*0470*/  IMAD R0, R6, -0x800000, R8 ;  /* 0xff80000006007824 */ /* 0x000fe400078e0208 */
[----:B------:R-:W0:Y:S01]  /*0480*/  MUFU.RCP R3, R9 ;  /* 0x0000000900037308 */ /* 0x000e220000001000 */
[----:B------:R-:W-:Y:S01]  /*0490*/  FADD.FTZ R11, -R9, -RZ ;  /* 0x800000ff090b7221 */ /* 0x000fe20000010100 */
[----:B------:R-:W-:-:S03]  /*04a0*/  IMAD.IADD R7, R7, 0x1, R10 ;  /* 0x0000000107077824 */ /* 0x000fc600078e020a */
[----:B0-----:R-:W-:-:S04]  /*04b0*/  FFMA R12, R3, R11, 1 ;  /* 0x3f800000030c7423 */ /* 0x001fc8000000000b */
[----:B------:R-:W-:-:S04]  /*04c0*/  FFMA R12, R3, R12, R3 ;  /* 0x0000000c030c7223 */ /* 0x000fc80000000003 */
[----:B------:R-:W-:-:S04]  /*04d0*/  FFMA R3, R0, R12, RZ ;  /* 0x0000000c00037223 */ /* 0x000fc800000000ff */
[----:B------:R-:W-:-:S04]  /*04e0*/  FFMA R8, R11, R3, R0 ;  /* 0x000000030b087223 */ /* 0x000fc80000000000 */
[----:B------:R-:W-:-:S04]  /*04f0*/  FFMA R13, R12, R8, R3 ;  /* 0x000000080c0d7223 */ /* 0x000fc80000000003 */
[----:B------:R-:W-:-:S04]  /*0500*/  FFMA R8, R11, R13, R0 ;  /* 0x0000000d0b087223 */ /* 0x000fc80000000000 */
[----:B------:R-:W-:-:S05]  /*0510*/  FFMA R0, R12, R8, R13 ;  /* 0x000000080c007223 */ /* 0x000fca000000000d */
[----:B------:R-:W-:-:S04]  /*0520*/  SHF.R.U32.HI R3, RZ, 0x17, R0 ;  /* 0x00000017ff037819 */ /* 0x000fc80000011600 */
[----:B------:R-:W-:-:S05]  /*0530*/  LOP3.LUT R3, R3, 0xff, RZ, 0xc0, !PT ;  /* 0x000000ff03037812 */ /* 0x000fca00078ec0ff */
[----:B------:R-:W-:-:S04]  /*0540*/  IMAD.IADD R9, R3, 0x1, R7 ;  /* 0x0000000103097824 */ /* 0x000fc800078e0207 */
[----:B------:R-:W-:-:S05]  /*0550*/  VIADD R3, R9, 0xffffffff ;  /* 0xffffffff09037836 */ /* 0x000fca0000000000 */
[----:B------:R-:W-:-:S13]  /*0560*/  ISETP.GE.U32.AND P0, PT, R3, 0xfe, PT ;  /* 0x000000fe0300780c */ /* 0x000fda0003f06070 */
[----:B------:R-:W-:Y:S05]  /*0570*/  @!P0 BRA `(.L_x_9) ;  /* 0x0000000000808947 */ /* 0x000fea0003800000 */
[----:B------:R-:W-:-:S13]  /*0580*/  ISETP.GT.AND P0, PT, R9, 0xfe, PT ;  /* 0x000000fe0900780c */ /* 0x000fda0003f04270 */
[----:B------:R-:W-:Y:S05]  /*0590*/  @P0 BRA `(.L_x_10) ;  /* 0x00000000006c0947 */ /* 0x000fea0003800000 */
[----:B------:R-:W-:-:S13]  /*05a0*/  ISETP.GE.AND P0, PT, R9, 0x1, PT ;  /* 0x000000010900780c */ /* 0x000fda0003f06270 */
[----:B------:R-:W-:Y:S05]  /*05b0*/  @P0 BRA `(.L_x_11) ;  /* 0x0000000000740947 */ /* 0x000fea0003800000 */
[----:B------:R-:W-:Y:S02]  /*05c0*/  ISETP.GE.AND P0, PT, R9, -0x18, PT ;  /* 0xffffffe80900780c */ /* 0x000fe40003f06270 */
[----:B------:R-:W-:-:S11]  /*05d0*/  LOP3.LUT R0, R0, 0x80000000, RZ, 0xc0, !PT ;  /* 0x8000000000007812 */ /* 0x000fd600078ec0ff */
[----:B------:R-:W-:Y:S05]  /*05e0*/  @!P0 BRA `(.L_x_11) ;  /* 0x0000000000688947 */ /* 0x000fea0003800000 */
[CCC-:B------:R-:W-:Y:S01]  /*05f0*/  FFMA.RZ R3, R12.reuse, R8.reuse, R13.reuse ;  /* 0x000000080c037223 */ /* 0x1c0fe2000000c00d */
[CCC-:B------:R-:W-:Y:S01]  /*0600*/  FFMA.RM R6, R12.reuse, R8.reuse, R13.reuse ;  /* 0x000000080c067223 */ /* 0x1c0fe2000000400d */
[C---:B------:R-:W-:Y:S02]  /*0610*/  ISETP.NE.AND P2, PT, R9.reuse, RZ, PT ;  /* 0x000000ff0900720c */ /* 0x040fe40003f45270 */
[----:B------:R-:W-:Y:S02]  /*0620*/  ISETP.NE.AND P1, PT, R9, RZ, PT ;  /* 0x000000ff0900720c */ /* 0x000fe40003f25270 */
[----:B------:R-:W-:Y:S01]  /*0630*/  LOP3.LUT R7, R3, 0x7fffff, RZ, 0xc0, !PT ;  /* 0x007fffff03077812 */ /* 0x000fe200078ec0ff */
[----:B------:R-:W-:Y:S01]  /*0640*/  FFMA.RP R3, R12, R8, R13 ;  /* 0x000000080c037223 */ /* 0x000fe2000000800d */
[----:B------:R-:W-:Y:S02]  /*0650*/  VIADD R8, R9, 0x20 ;  /* 0x0000002009087836 */ /* 0x000fe40000000000 */
[----:B------:R-:W-:Y:S01]  /*0660*/  LOP3.LUT R7, R7, 0x800000, RZ, 0xfc, !PT ;  /* 0x0080000007077812 */ /* 0x000fe200078efcff */
[----:B------:R-:W-:Y:S01]  /*0670*/  IMAD.MOV R9, RZ, RZ, -R9 ;  /* 0x000000ffff097224 */ /* 0x000fe200078e0a09 */
[----:B------:R-:W-:-:S02]  /*0680*/  FSETP.NEU.FTZ.AND P0, PT, R3, R6, PT ;  /* 0x000000060300720b */ /* 0x000fc40003f1d000 */
[----:B------:R-:W-:Y:S02]  /*0690*/  SHF.L.U32 R8, R7, R8, RZ ;  /* 0x0000000807087219 */ /* 0x000fe400000006ff */
[----:B------:R-:W-:Y:S02]  /*06a0*/  SEL R6, R9, RZ, P2 ;  /* 0x000000ff09067207 */ /* 0x000fe40001000000 */
[----:B------:R-:W-:Y:S02]  /*06b0*/  ISETP.NE.AND P1, PT, R8, RZ, P1 ;  /* 0x000000ff0800720c */ /* 0x000fe40000f25270 */
[----:B------:R-:W-:Y:S02]  /*06c0*/  SHF.R.U32.HI R6, RZ, R6, R7 ;  /* 0x00000006ff067219 */ /* 0x000fe40000011607 */
[----:B------:R-:W-:Y:S02]  /*06d0*/  PLOP3.LUT P0, PT, P0, P1, PT, 0xf8, 0x8f ;  /* 0x00000000008f781c */ /* 0x000fe40000703f70 */
[----:B------:R-:W-:-:S02]  /*06e0*/  SHF.R.U32.HI R8, RZ, 0x1, R6 ;  /* 0x00000001ff087819 */ /* 0x000fc40000011606 */
[----:B------:R-:W-:-:S04]  /*06f0*/  SEL R3, RZ, 0x1, !P0 ;  /* 0x00000001ff037807 */ /* 0x000fc80004000000 */
[----:B------:R-:W-:-:S04]  /*0700*/  LOP3.LUT R3, R3, 0x1, R8, 0xf8, !PT ;  /* 0x0000000103037812 */ /* 0x000fc800078ef808 */
[----:B------:R-:W-:-:S05]  /*0710*/  LOP3.LUT R3, R3, R6, RZ, 0xc0, !PT ;  /* 0x0000000603037212 */ /* 0x000fca00078ec0ff */
[----:B------:R-:W-:-:S05]  /*0720*/  IMAD.IADD R3, R8, 0x1, R3 ;  /* 0x0000000108037824 */ /* 0x000fca00078e0203 */
[----:B------:R-:W-:Y:S01]  /*0730*/  LOP3.LUT R0, R3, R0, RZ, 0xfc, !PT ;  /* 0x0000000003007212 */ /* 0x000fe200078efcff */
[----:B------:R-:W-:Y:S06]  /*0740*/  BRA `(.L_x_11) ;  /* 0x0000000000107947 */ /* 0x000fec0003800000 */
.L_x_10:
[----:B------:R-:W-:-:S04]  /*0750*/  LOP3.LUT R0, R0, 0x80000000, RZ, 0xc0, !PT ;  /* 0x8000000000007812 */ /* 0x000fc800078ec0ff */
[----:B------:R-:W-:Y:S01]  /*0760*/  LOP3.LUT R0, R0, 0x7f800000, RZ, 0xfc, !PT ;  /* 0x7f80000000007812 */ /* 0x000fe200078efcff */
[----:B------:R-:W-:Y:S06]  /*0770*/  BRA `(.L_x_11) ;  /* 0x0000000000047947 */ /* 0x000fec0003800000 */
.L_x_9:
[----:B------:R-:W-:-:S07]  /*0780*/  IMAD R0, R7, 0x800000, R0 ;  /* 0x0080000007007824 */ /* 0x000fce00078e0200 */
.L_x_11:
[----:B------:R-:W-:Y:S05]  /*0790*/  BSYNC.RECONVERGENT B2 ;  /* 0x0000000000027941 */ /* 0x000fea0003800200 */
.L_x_8:
[----:B------:R-:W-:Y:S05]  /*07a0*/  BRA `(.L_x_12) ;  /* 0x0000000000207947 */ /* 0x000fea0003800000 */
.L_x_7:
[----:B------:R-:W-:-:S04]  /*07b0*/  LOP3.LUT R0, R9, 0x80000000, R8, 0x48, !PT ;  /* 0x8000000009007812 */ /* 0x000fc800078e4808 */
[----:B------:R-:W-:Y:S01]  /*07c0*/  LOP3.LUT R0, R0, 0x7f800000, RZ, 0xfc, !PT ;  /* 0x7f80000000007812 */ /* 0x000fe200078efcff */
[----:B------:R-:W-:Y:S06]  /*07d0*/  BRA `(.L_x_12) ;  /* 0x0000000000147947 */ /* 0x000fec0003800000 */
.L_x_6:
[----:B------:R-:W-:Y:S01]  /*07e0*/  LOP3.LUT R0, R9, 0x80000000, R8, 0x48, !PT ;  /* 0x8000000009007812 */ /* 0x000fe200078e4808 */
[----:B------:R-:W-:Y:S06]  /*07f0*/  BRA `(.L_x_12) ;  /* 0x00000000000c7947 */ /* 0x000fec0003800000 */
.L_x_5:
[----:B------:R-:W0:Y:S01]  /*0800*/  MUFU.RSQ R0, -QNAN ;  /* 0xffc0000000007908 */ /* 0x000e220000001400 */
[----:B------:R-:W-:Y:S05]  /*0810*/  BRA `(.L_x_12) ;  /* 0x0000000000047947 */ /* 0x000fea0003800000 */
.L_x_4:
[----:B------:R-:W-:-:S07]  /*0820*/  FADD.FTZ R0, R0, R3 ;  /* 0x0000000300007221 */ /* 0x000fce0000010000 */
.L_x_12:
[----:B------:R-:W-:Y:S05]  /*0830*/  BSYNC.RECONVERGENT B1 ;  /* 0x0000000000017941 */ /* 0x000fea0003800200 */
.L_x_2:
[----:B------:R-:W-:-:S04]  /*0840*/  IMAD.MOV.U32 R3, RZ, RZ, 0x0 ;  /* 0x00000000ff037424 */ /* 0x000fc800078e00ff */
[----:B0-----:R-:W-:Y:S05]  /*0850*/  RET.REL.NODEC R2 `(_Z15NormalizeKernelPffi) ;  /* 0xfffffff402e87950 */ /* 0x001fea0003c3ffff */
.L_x_13:
[----:B------:R-:W-:-:S00]  /*0860*/  BRA `(.L_x_13) ;  /* 0xfffffffc00fc7947 */ /* 0x000fc0000383ffff */
[----:B------:R-:W-:-:S00]  /*0870*/  NOP ;  /* 0x0000000000007918 */ /* 0x000fc00000000000 */
        /* <DEDUP_REMOVED lines=8> */
.L_x_14:


//--------------------- .nv.shared.reserved.0     --------------------------
	.section	.nv.shared.reserved.0,"aw",@nobits
	.weak		__nv_reservedSMEM_offset_0_alias
	.size		__nv_reservedSMEM_offset_0_alias, 0, 64
	.other		__nv_reservedSMEM_offset_0_alias,@"STO_CUDA_RESERVED_SHARED STV_DEFAULT"
__nv_reservedSMEM_offset_0_alias:
	.zero		0
	.zero		64


//--------------------- .nv.constant0._Z15NormalizeKernelPffi --------------------------
	.section	.nv.constant0._Z15NormalizeKernelPffi,"a",@progbits
	.sectionflags	@""
	.align	4
.nv.constant0._Z15NormalizeKernelPffi:
	.zero		912


//--------------------- SYMBOLS --------------------------

	.type		.nv.reservedSmem.offset0,@object
	.size		.nv.reservedSmem.offset0,0x4
